//
// Generated by NVIDIA NVVM Compiler
//
// Compiler Build ID: CL-36424714
// Cuda compilation tools, release 13.0, V13.0.88
// Based on NVVM 20.0.0
//

.version 9.0
.target sm_100
.address_size 64

	// .globl	_Z16getValsByIndexesP6float2S0_P4int2jjj

.visible .entry _Z16getValsByIndexesP6float2S0_P4int2jjj(
	.param .u64 .ptr .align 1 _Z16getValsByIndexesP6float2S0_P4int2jjj_param_0,
	.param .u64 .ptr .align 1 _Z16getValsByIndexesP6float2S0_P4int2jjj_param_1,
	.param .u64 .ptr .align 1 _Z16getValsByIndexesP6float2S0_P4int2jjj_param_2,
	.param .u32 _Z16getValsByIndexesP6float2S0_P4int2jjj_param_3,
	.param .u32 _Z16getValsByIndexesP6float2S0_P4int2jjj_param_4,
	.param .u32 _Z16getValsByIndexesP6float2S0_P4int2jjj_param_5
)
{
	.reg .pred 	%p<3>;
	.reg .b32 	%r<16>;
	.reg .b32 	%f<3>;
	.reg .b64 	%rd<9>;

	ld.param.u64 	%rd3, [_Z16getValsByIndexesP6float2S0_P4int2jjj_param_1];
	ld.param.u64 	%rd4, [_Z16getValsByIndexesP6float2S0_P4int2jjj_param_2];
	ld.param.u32 	%r7, [_Z16getValsByIndexesP6float2S0_P4int2jjj_param_3];
	ld.param.u32 	%r8, [_Z16getValsByIndexesP6float2S0_P4int2jjj_param_4];
	ld.param.u32 	%r9, [_Z16getValsByIndexesP6float2S0_P4int2jjj_param_5];
	mov.u32 	%r10, %tid.x;
	mov.u32 	%r11, %ctaid.x;
	mov.u32 	%r1, %ntid.x;
	mad.lo.s32 	%r15, %r11, %r1, %r10;
	mul.lo.s32 	%r12, %r8, %r7;
	mul.lo.s32 	%r3, %r12, %r9;
	setp.ge.s32 	%p1, %r15, %r3;
	@%p1 bra 	$L__BB0_3;
	mov.u32 	%r13, %nctaid.x;
	mul.lo.s32 	%r4, %r1, %r13;
	cvta.to.global.u64 	%rd1, %rd4;
	cvta.to.global.u64 	%rd2, %rd3;
$L__BB0_2:
	mul.wide.s32 	%rd5, %r15, 8;
	add.s64 	%rd6, %rd1, %rd5;
	ld.global.u32 	%r14, [%rd6];
	mul.wide.s32 	%rd7, %r14, 8;
	add.s64 	%rd8, %rd2, %rd7;
	ld.global.v2.f32 	{%f1, %f2}, [%rd8];
	st.global.v2.f32 	[%rd6], {%f1, %f2};
	add.s32 	%r15, %r15, %r4;
	setp.lt.s32 	%p2, %r15, %r3;
	@%p2 bra 	$L__BB0_2;
$L__BB0_3:
	ret;

}


// ===== COMPILED SASS (sm_100) =====

	.target	sm_100

	.elftype	@"ET_EXEC"


//--------------------- .note.nv.tkinfo           --------------------------
	.section	.note.nv.tkinfo,"",@"SHT_NOTE"
	.sectionflags	@"SHF_NOTE_NV_TKINFO"
	.tkinfo
        /*0018*/ 	.word	0x00000002
        /*0030*/ 	.string	""
        /*0030*/ 	.string	"ptxas"
        /*0030*/ 	.string	"Cuda compilation tools, release 13.0, V13.0.88"
        /*0030*/ 	.string	"Build cuda_13.0.r13.0/compiler.36424714_0"
        /*0030*/ 	.string	"-arch sm_100 -m 64 "



//--------------------- .note.nv.cuinfo           --------------------------
	.section	.note.nv.cuinfo,"",@"SHT_NOTE"
	.sectionflags	@"SHF_NOTE_NV_CUINFO"
        /*0018*/ 	.short	0x0002
        /*001a*/ 	.short	0x0064
        /*001c*/ 	.short	0x0082
	.zero		2


//--------------------- .nv.info                  --------------------------
	.section	.nv.info,"",@"SHT_CUDA_INFO"
	.align	4


	//----- nvinfo : EIATTR_REGCOUNT
	.align		4
        /*0000*/ 	.byte	0x04, 0x2f
        /*0002*/ 	.short	(.L_1 - .L_0)
	.align		4
.L_0:
        /*0004*/ 	.word	index@(_Z16getValsByIndexesP6float2S0_P4int2jjj)
        /*0008*/ 	.word	0x0000000e


	//----- nvinfo : EIATTR_FRAME_SIZE
	.align		4
.L_1:
        /*000c*/ 	.byte	0x04, 0x11
        /*000e*/ 	.short	(.L_3 - .L_2)
	.align		4
.L_2:
        /*0010*/ 	.word	index@(_Z16getValsByIndexesP6float2S0_P4int2jjj)
        /*0014*/ 	.word	0x00000000


	//----- nvinfo : EIATTR_MIN_STACK_SIZE
	.align		4
.L_3:
        /*0018*/ 	.byte	0x04, 0x12
        /*001a*/ 	.short	(.L_5 - .L_4)
	.align		4
.L_4:
        /*001c*/ 	.word	index@(_Z16getValsByIndexesP6float2S0_P4int2jjj)
        /*0020*/ 	.word	0x00000000
.L_5:


//--------------------- .nv.compat                --------------------------
	.section	.nv.compat,"",@"SHT_CUDA_COMPAT_INFO"
	.align	4
        /*0000*/ 	.byte	0x02, 0x09, 0x00, 0x00, 0x02, 0x02, 0x01, 0x00, 0x02, 0x05, 0x05, 0x00, 0x03, 0x07, 0x01, 0x01
        /*0010*/ 	.byte	0x02, 0x03, 0x00, 0x00, 0x02, 0x06, 0x01, 0x00, 0x04, 0x0b, 0x08, 0x00, 0x09, 0x00, 0x00, 0x00
        /*0020*/ 	.byte	0x00, 0x00, 0x00, 0x00


//--------------------- .nv.info._Z16getValsByIndexesP6float2S0_P4int2jjj --------------------------
	.section	.nv.info._Z16getValsByIndexesP6float2S0_P4int2jjj,"",@"SHT_CUDA_INFO"
	.sectionflags	@""
	.align	4


	//----- nvinfo : EIATTR_CUDA_API_VERSION
	.align		4
        /*0000*/ 	.byte	0x04, 0x37
        /*0002*/ 	.short	(.L_7 - .L_6)
.L_6:
        /*0004*/ 	.word	0x00000082


	//----- nvinfo : EIATTR_KPARAM_INFO
	.align		4
.L_7:
        /*0008*/ 	.byte	0x04, 0x17
        /*000a*/ 	.short	(.L_9 - .L_8)
.L_8:
        /*000c*/ 	.word	0x00000000
        /*0010*/ 	.short	0x0005
        /*0012*/ 	.short	0x0020
        /*0014*/ 	.byte	0x00, 0xf0, 0x11, 0x00


	//----- nvinfo : EIATTR_KPARAM_INFO
	.align		4
.L_9:
        /*0018*/ 	.byte	0x04, 0x17
        /*001a*/ 	.short	(.L_11 - .L_10)
.L_10:
        /*001c*/ 	.word	0x00000000
        /*0020*/ 	.short	0x0004
        /*0022*/ 	.short	0x001c
        /*0024*/ 	.byte	0x00, 0xf0, 0x11, 0x00


	//----- nvinfo : EIATTR_KPARAM_INFO
	.align		4
.L_11:
        /*0028*/ 	.byte	0x04, 0x17
        /*002a*/ 	.short	(.L_13 - .L_12)
.L_12:
        /*002c*/ 	.word	0x00000000
        /*0030*/ 	.short	0x0003
        /*0032*/ 	.short	0x0018
        /*0034*/ 	.byte	0x00, 0xf0, 0x11, 0x00


	//----- nvinfo : EIATTR_KPARAM_INFO
	.align		4
.L_13:
        /*0038*/ 	.byte	0x04, 0x17
        /*003a*/ 	.short	(.L_15 - .L_14)
.L_14:
        /*003c*/ 	.word	0x00000000
        /*0040*/ 	.short	0x0002
        /*0042*/ 	.short	0x0010
        /*0044*/ 	.byte	0x00, 0xf5, 0x21, 0x00


	//----- nvinfo : EIATTR_KPARAM_INFO
	.align		4
.L_15:
        /*0048*/ 	.byte	0x04, 0x17
        /*004a*/ 	.short	(.L_17 - .L_16)
.L_16:
        /*004c*/ 	.word	0x00000000
        /*0050*/ 	.short	0x0001
        /*0052*/ 	.short	0x0008
        /*0054*/ 	.byte	0x00, 0xf5, 0x21, 0x00


	//----- nvinfo : EIATTR_KPARAM_INFO
	.align		4
.L_17:
        /*0058*/ 	.byte	0x04, 0x17
        /*005a*/ 	.short	(.L_19 - .L_18)
.L_18:
        /*005c*/ 	.word	0x00000000
        /*0060*/ 	.short	0x0000
        /*0062*/ 	.short	0x0000
        /*0064*/ 	.byte	0x00, 0xf5, 0x21, 0x00


	//----- nvinfo : EIATTR_SPARSE_MMA_MASK
	.align		4
.L_19:
        /*0068*/ 	.byte	0x03, 0x50
        /*006a*/ 	.short	0x0000


	//----- nvinfo : EIATTR_MAXREG_COUNT
	.align		4
        /*006c*/ 	.byte	0x03, 0x1b
        /*006e*/ 	.short	0x00ff


	//----- nvinfo : EIATTR_MERCURY_ISA_VERSION
	.align		4
        /*0070*/ 	.byte	0x03, 0x5f
        /*0072*/ 	.short	0x0101


	//----- nvinfo : EIATTR_VRC_CTA_INIT_COUNT
	.align		4
        /*0074*/ 	.byte	0x02, 0x4a
	.zero		1
	.zero		1


	//----- nvinfo : EIATTR_EXIT_INSTR_OFFSETS
	.align		4
        /*0078*/ 	.byte	0x04, 0x1c
        /*007a*/ 	.short	(.L_21 - .L_20)


	//   ....[0]....
.L_20:
        /*007c*/ 	.word	0x000000a0


	//   ....[1]....
        /*0080*/ 	.word	0x00000180


	//----- nvinfo : EIATTR_CRS_STACK_SIZE
	.align		4
.L_21:
        /*0084*/ 	.byte	0x04, 0x1e
        /*0086*/ 	.short	(.L_23 - .L_22)
.L_22:
        /*0088*/ 	.word	0x00000000


	//----- nvinfo : EIATTR_CBANK_PARAM_SIZE
	.align		4
.L_23:
        /*008c*/ 	.byte	0x03, 0x19
        /*008e*/ 	.short	0x0024


	//----- nvinfo : EIATTR_PARAM_CBANK
	.align		4
        /*0090*/ 	.byte	0x04, 0x0a
        /*0092*/ 	.short	(.L_25 - .L_24)
	.align		4
.L_24:
        /*0094*/ 	.word	index@(.nv.constant0._Z16getValsByIndexesP6float2S0_P4int2jjj)
        /*0098*/ 	.short	0x0380
        /*009a*/ 	.short	0x0024


	//----- nvinfo : EIATTR_SW_WAR
	.align		4
.L_25:
        /*009c*/ 	.byte	0x04, 0x36
        /*009e*/ 	.short	(.L_27 - .L_26)
.L_26:
        /*00a0*/ 	.word	0x00000008
.L_27:


//--------------------- .nv.callgraph             --------------------------
	.section	.nv.callgraph,"",@"SHT_CUDA_CALLGRAPH"
	.align	4
	.sectionentsize	8
	.align		4
        /*0000*/ 	.word	0x00000000
	.align		4
        /*0004*/ 	.word	0xffffffff
	.align		4
        /*0008*/ 	.word	0x00000000
	.align		4
        /*000c*/ 	.word	0xfffffffe
	.align		4
        /*0010*/ 	.word	0x00000000
	.align		4
        /*0014*/ 	.word	0xfffffffd
	.align		4
        /*0018*/ 	.word	0x00000000
	.align		4
        /*001c*/ 	.word	0xfffffffc


//--------------------- .text._Z16getValsByIndexesP6float2S0_P4int2jjj --------------------------
	.section	.text._Z16getValsByIndexesP6float2S0_P4int2jjj,"ax",@progbits
	.align	128
        .global         _Z16getValsByIndexesP6float2S0_P4int2jjj
        .type           _Z16getValsByIndexesP6float2S0_P4int2jjj,@function
        .size           _Z16getValsByIndexesP6float2S0_P4int2jjj,(.L_x_2 - _Z16getValsByIndexesP6float2S0_P4int2jjj)
        .other          _Z16getValsByIndexesP6float2S0_P4int2jjj,@"STO_CUDA_ENTRY STV_DEFAULT"
_Z16getValsByIndexesP6float2S0_P4int2jjj:
.text._Z16getValsByIndexesP6float2S0_P4int2jjj:
[----:B------:R-:W-:Y:S01]  /*0000*/  LDC R1, c[0x0][0x37c] ;  /* 0x0000df00ff017b82 */ /* 0x000fe20000000800 */
[----:B------:R-:W0:Y:S07]  /*0010*/  S2R R0, SR_TID.X ;  /* 0x0000000000007919 */ /* 0x000e2e0000002100 */
[----:B------:R-:W0:Y:S01]  /*0020*/  S2UR UR7, SR_CTAID.X ;  /* 0x00000000000779c3 */ /* 0x000e220000002500 */
[----:B------:R-:W1:Y:S01]  /*0030*/  LDCU.64 UR4, c[0x0][0x398] ;  /* 0x00007300ff0477ac */ /* 0x000e620008000a00 */
[----:B------:R-:W2:Y:S06]  /*0040*/  LDCU UR6, c[0x0][0x3a0] ;  /* 0x00007400ff0677ac */ /* 0x000eac0008000800 */
[----:B------:R-:W0:Y:S01]  /*0050*/  LDC R11, c[0x0][0x360] ;  /* 0x0000d800ff0b7b82 */ /* 0x000e220000000800 */
[----:B-1----:R-:W-:-:S04]  /*0060*/  UIMAD UR4, UR5, UR4, URZ ;  /* 0x00000004050472a4 */ /* 0x002fc8000f8e02ff */
[----:B--2---:R-:W-:Y:S01]  /*0070*/  UIMAD UR4, UR4, UR6, URZ ;  /* 0x00000006040472a4 */ /* 0x004fe2000f8e02ff */
[----:B0-----:R-:W-:-:S05]  /*0080*/  IMAD R0, R11, UR7, R0 ;  /* 0x000000070b007c24 */ /* 0x001fca000f8e0200 */
[----:B------:R-:W-:-:S13]  /*0090*/  ISETP.GE.AND P0, PT, R0, UR4, PT ;  /* 0x0000000400007c0c */ /* 0x000fda000bf06270 */
[----:B------:R-:W-:Y:S05]  /*00a0*/  @P0 EXIT ;  /* 0x000000000000094d */ /* 0x000fea0003800000 */
[----:B------:R-:W0:Y:S01]  /*00b0*/  LDC.64 R6, c[0x0][0x390] ;  /* 0x0000e400ff067b82 */ /* 0x000e220000000a00 */
[----:B------:R-:W1:Y:S01]  /*00c0*/  LDCU UR5, c[0x0][0x370] ;  /* 0x00006e00ff0577ac */ /* 0x000e620008000800 */
[----:B------:R-:W2:Y:S06]  /*00d0*/  LDCU.64 UR6, c[0x0][0x358] ;  /* 0x00006b00ff0677ac */ /* 0x000eac0008000a00 */
[----:B------:R-:W3:Y:S01]  /*00e0*/  LDC.64 R8, c[0x0][0x388] ;  /* 0x0000e200ff087b82 */ /* 0x000ee20000000a00 */
[----:B-1----:R-:W-:-:S07]  /*00f0*/  IMAD R11, R11, UR5, RZ ;  /* 0x000000050b0b7c24 */ /* 0x002fce000f8e02ff */
.L_x_0:
[----:B01----:R-:W-:-:S05]  /*0100*/  IMAD.WIDE R2, R0, 0x8, R6 ;  /* 0x0000000800027825 */ /* 0x003fca00078e0206 */
[----:B--2---:R-:W3:Y:S02]  /*0110*/  LDG.E R5, desc[UR6][R2.64] ;  /* 0x0000000602057981 */ /* 0x004ee4000c1e1900 */
[----:B---3--:R-:W-:-:S06]  /*0120*/  IMAD.WIDE R4, R5, 0x8, R8 ;  /* 0x0000000805047825 */ /* 0x008fcc00078e0208 */
[----:B------:R-:W2:Y:S01]  /*0130*/  LDG.E.64 R4, desc[UR6][R4.64] ;  /* 0x0000000604047981 */ /* 0x000ea2000c1e1b00 */
[----:B------:R-:W-:-:S04]  /*0140*/  IADD3 R0, PT, PT, R11, R0, RZ ;  /* 0x000000000b007210 */ /* 0x000fc80007ffe0ff */
[----:B------:R-:W-:Y:S01]  /*0150*/  ISETP.GE.AND P0, PT, R0, UR4, PT ;  /* 0x0000000400007c0c */ /* 0x000fe2000bf06270 */
[----:B--2---:R1:W-:-:S12]  /*0160*/  STG.E.64 desc[UR6][R2.64], R4 ;  /* 0x0000000402007986 */ /* 0x0043d8000c101b06 */
[----:B------:R-:W-:Y:S05]  /*0170*/  @!P0 BRA `(.L_x_0) ;  /* 0xfffffffc00e08947 */ /* 0x000fea000383ffff */
[----:B------:R-:W-:Y:S05]  /*0180*/  EXIT ;  /* 0x000000000000794d */ /* 0x000fea0003800000 */
.L_x_1:
[----:B------:R-:W-:-:S00]  /*0190*/  BRA `(.L_x_1) ;  /* 0xfffffffc00fc7947 */ /* 0x000fc0000383ffff */
[----:B------:R-:W-:-:S00]  /*01a0*/  NOP ;  /* 0x0000000000007918 */ /* 0x000fc00000000000 */
        /* <DEDUP_REMOVED lines=13> */
.L_x_2:


//--------------------- .nv.shared.reserved.0     --------------------------
	.section	.nv.shared.reserved.0,"aw",@nobits
	.weak		__nv_reservedSMEM_offset_0_alias
	.size		__nv_reservedSMEM_offset_0_alias, 0, 64
	.other		__nv_reservedSMEM_offset_0_alias,@"STO_CUDA_RESERVED_SHARED STV_DEFAULT"
__nv_reservedSMEM_offset_0_alias:
	.zero		0
	.zero		64


//--------------------- .nv.constant0._Z16getValsByIndexesP6float2S0_P4int2jjj --------------------------
	.section	.nv.constant0._Z16getValsByIndexesP6float2S0_P4int2jjj,"a",@progbits
	.sectionflags	@""
	.align	4
.nv.constant0._Z16getValsByIndexesP6float2S0_P4int2jjj:
	.zero		932


//--------------------- SYMBOLS --------------------------

	.type		.nv.reservedSmem.offset0,@object
	.size		.nv.reservedSmem.offset0,0x4
